//
// Generated by NVIDIA NVVM Compiler
//
// Compiler Build ID: CL-36424714
// Cuda compilation tools, release 13.0, V13.0.88
// Based on NVVM 20.0.0
//

.version 9.0
.target sm_100
.address_size 64

	// .globl	_Z10gemm_naivePKfS0_Pfiii

.visible .entry _Z10gemm_naivePKfS0_Pfiii(
	.param .u64 .ptr .align 1 _Z10gemm_naivePKfS0_Pfiii_param_0,
	.param .u64 .ptr .align 1 _Z10gemm_naivePKfS0_Pfiii_param_1,
	.param .u64 .ptr .align 1 _Z10gemm_naivePKfS0_Pfiii_param_2,
	.param .u32 _Z10gemm_naivePKfS0_Pfiii_param_3,
	.param .u32 _Z10gemm_naivePKfS0_Pfiii_param_4,
	.param .u32 _Z10gemm_naivePKfS0_Pfiii_param_5
)
{
	.reg .pred 	%p<13>;
	.reg .b32 	%r<41>;
	.reg .b32 	%f<68>;
	.reg .b64 	%rd<53>;

	ld.param.u64 	%rd7, [_Z10gemm_naivePKfS0_Pfiii_param_0];
	ld.param.u64 	%rd8, [_Z10gemm_naivePKfS0_Pfiii_param_1];
	ld.param.u64 	%rd6, [_Z10gemm_naivePKfS0_Pfiii_param_2];
	ld.param.u32 	%r20, [_Z10gemm_naivePKfS0_Pfiii_param_3];
	ld.param.u32 	%r18, [_Z10gemm_naivePKfS0_Pfiii_param_4];
	ld.param.u32 	%r19, [_Z10gemm_naivePKfS0_Pfiii_param_5];
	cvta.to.global.u64 	%rd1, %rd8;
	cvta.to.global.u64 	%rd2, %rd7;
	mov.u32 	%r21, %ctaid.x;
	mov.u32 	%r22, %ntid.x;
	mov.u32 	%r23, %tid.x;
	mad.lo.s32 	%r1, %r21, %r22, %r23;
	mov.u32 	%r24, %ctaid.y;
	mov.u32 	%r25, %ntid.y;
	mov.u32 	%r26, %tid.y;
	mad.lo.s32 	%r2, %r24, %r25, %r26;
	setp.ge.s32 	%p1, %r2, %r20;
	setp.ge.s32 	%p2, %r1, %r19;
	or.pred  	%p3, %p1, %p2;
	@%p3 bra 	$L__BB0_14;
	setp.lt.s32 	%p4, %r18, 1;
	mov.f32 	%f67, 0f00000000;
	@%p4 bra 	$L__BB0_13;
	mul.lo.s32 	%r3, %r18, %r2;
	and.b32  	%r4, %r18, 7;
	setp.lt.u32 	%p5, %r18, 8;
	mov.f32 	%f67, 0f00000000;
	mov.b32 	%r39, 0;
	@%p5 bra 	$L__BB0_5;
	and.b32  	%r39, %r18, 2147483640;
	neg.s32 	%r37, %r39;
	shl.b32 	%r7, %r19, 3;
	mul.wide.u32 	%rd9, %r3, 4;
	add.s64 	%rd10, %rd9, %rd2;
	add.s64 	%rd52, %rd10, 16;
	mov.f32 	%f67, 0f00000000;
	mul.wide.s32 	%rd13, %r19, 4;
	mov.u32 	%r36, %r1;
$L__BB0_4:
	.pragma "nounroll";
	ld.global.nc.f32 	%f17, [%rd52+-16];
	mul.wide.s32 	%rd11, %r36, 4;
	add.s64 	%rd12, %rd1, %rd11;
	ld.global.nc.f32 	%f18, [%rd12];
	fma.rn.f32 	%f19, %f17, %f18, %f67;
	ld.global.nc.f32 	%f20, [%rd52+-12];
	add.s64 	%rd14, %rd12, %rd13;
	ld.global.nc.f32 	%f21, [%rd14];
	fma.rn.f32 	%f22, %f20, %f21, %f19;
	ld.global.nc.f32 	%f23, [%rd52+-8];
	add.s64 	%rd15, %rd14, %rd13;
	ld.global.nc.f32 	%f24, [%rd15];
	fma.rn.f32 	%f25, %f23, %f24, %f22;
	ld.global.nc.f32 	%f26, [%rd52+-4];
	add.s64 	%rd16, %rd15, %rd13;
	ld.global.nc.f32 	%f27, [%rd16];
	fma.rn.f32 	%f28, %f26, %f27, %f25;
	ld.global.nc.f32 	%f29, [%rd52];
	add.s64 	%rd17, %rd16, %rd13;
	ld.global.nc.f32 	%f30, [%rd17];
	fma.rn.f32 	%f31, %f29, %f30, %f28;
	ld.global.nc.f32 	%f32, [%rd52+4];
	add.s64 	%rd18, %rd17, %rd13;
	ld.global.nc.f32 	%f33, [%rd18];
	fma.rn.f32 	%f34, %f32, %f33, %f31;
	ld.global.nc.f32 	%f35, [%rd52+8];
	add.s64 	%rd19, %rd18, %rd13;
	ld.global.nc.f32 	%f36, [%rd19];
	fma.rn.f32 	%f37, %f35, %f36, %f34;
	ld.global.nc.f32 	%f38, [%rd52+12];
	add.s64 	%rd20, %rd19, %rd13;
	ld.global.nc.f32 	%f39, [%rd20];
	fma.rn.f32 	%f67, %f38, %f39, %f37;
	add.s32 	%r37, %r37, 8;
	add.s32 	%r36, %r36, %r7;
	add.s64 	%rd52, %rd52, 32;
	setp.ne.s32 	%p6, %r37, 0;
	@%p6 bra 	$L__BB0_4;
$L__BB0_5:
	setp.eq.s32 	%p7, %r4, 0;
	@%p7 bra 	$L__BB0_13;
	and.b32  	%r13, %r18, 3;
	setp.lt.u32 	%p8, %r4, 4;
	@%p8 bra 	$L__BB0_8;
	add.s32 	%r28, %r39, %r3;
	mul.wide.u32 	%rd21, %r28, 4;
	add.s64 	%rd22, %rd2, %rd21;
	ld.global.nc.f32 	%f41, [%rd22];
	mad.lo.s32 	%r29, %r39, %r19, %r1;
	mul.wide.s32 	%rd23, %r29, 4;
	add.s64 	%rd24, %rd1, %rd23;
	ld.global.nc.f32 	%f42, [%rd24];
	fma.rn.f32 	%f43, %f41, %f42, %f67;
	cvt.u64.u32 	%rd25, %r3;
	cvt.u64.u32 	%rd26, %r39;
	add.s64 	%rd27, %rd26, %rd25;
	shl.b64 	%rd28, %rd27, 2;
	add.s64 	%rd29, %rd2, %rd28;
	ld.global.nc.f32 	%f44, [%rd29+4];
	mul.wide.s32 	%rd30, %r19, 4;
	add.s64 	%rd31, %rd24, %rd30;
	ld.global.nc.f32 	%f45, [%rd31];
	fma.rn.f32 	%f46, %f44, %f45, %f43;
	ld.global.nc.f32 	%f47, [%rd29+8];
	add.s64 	%rd32, %rd31, %rd30;
	ld.global.nc.f32 	%f48, [%rd32];
	fma.rn.f32 	%f49, %f47, %f48, %f46;
	ld.global.nc.f32 	%f50, [%rd29+12];
	add.s64 	%rd33, %rd32, %rd30;
	ld.global.nc.f32 	%f51, [%rd33];
	fma.rn.f32 	%f67, %f50, %f51, %f49;
	add.s32 	%r39, %r39, 4;
$L__BB0_8:
	setp.eq.s32 	%p9, %r13, 0;
	@%p9 bra 	$L__BB0_13;
	setp.eq.s32 	%p10, %r13, 1;
	@%p10 bra 	$L__BB0_11;
	add.s32 	%r30, %r39, %r3;
	mul.wide.u32 	%rd34, %r30, 4;
	add.s64 	%rd35, %rd2, %rd34;
	ld.global.nc.f32 	%f53, [%rd35];
	mad.lo.s32 	%r31, %r39, %r19, %r1;
	mul.wide.s32 	%rd36, %r31, 4;
	add.s64 	%rd37, %rd1, %rd36;
	ld.global.nc.f32 	%f54, [%rd37];
	fma.rn.f32 	%f55, %f53, %f54, %f67;
	cvt.u64.u32 	%rd38, %r3;
	cvt.u64.u32 	%rd39, %r39;
	add.s64 	%rd40, %rd39, %rd38;
	shl.b64 	%rd41, %rd40, 2;
	add.s64 	%rd42, %rd2, %rd41;
	ld.global.nc.f32 	%f56, [%rd42+4];
	mul.wide.s32 	%rd43, %r19, 4;
	add.s64 	%rd44, %rd37, %rd43;
	ld.global.nc.f32 	%f57, [%rd44];
	fma.rn.f32 	%f67, %f56, %f57, %f55;
	add.s32 	%r39, %r39, 2;
$L__BB0_11:
	and.b32  	%r32, %r18, 1;
	setp.eq.b32 	%p11, %r32, 1;
	not.pred 	%p12, %p11;
	@%p12 bra 	$L__BB0_13;
	add.s32 	%r33, %r39, %r3;
	mul.wide.u32 	%rd45, %r33, 4;
	add.s64 	%rd46, %rd2, %rd45;
	ld.global.nc.f32 	%f58, [%rd46];
	mad.lo.s32 	%r34, %r39, %r19, %r1;
	mul.wide.s32 	%rd47, %r34, 4;
	add.s64 	%rd48, %rd1, %rd47;
	ld.global.nc.f32 	%f59, [%rd48];
	fma.rn.f32 	%f67, %f58, %f59, %f67;
$L__BB0_13:
	mad.lo.s32 	%r35, %r19, %r2, %r1;
	cvta.to.global.u64 	%rd49, %rd6;
	mul.wide.s32 	%rd50, %r35, 4;
	add.s64 	%rd51, %rd49, %rd50;
	st.global.f32 	[%rd51], %f67;
$L__BB0_14:
	ret;

}


// ===== COMPILED SASS (sm_100) =====

	.target	sm_100

	.elftype	@"ET_EXEC"


//--------------------- .note.nv.tkinfo           --------------------------
	.section	.note.nv.tkinfo,"",@"SHT_NOTE"
	.sectionflags	@"SHF_NOTE_NV_TKINFO"
	.tkinfo
        /*0018*/ 	.word	0x00000002
        /*0030*/ 	.string	""
        /*0030*/ 	.string	"ptxas"
        /*0030*/ 	.string	"Cuda compilation tools, release 13.0, V13.0.88"
        /*0030*/ 	.string	"Build cuda_13.0.r13.0/compiler.36424714_0"
        /*0030*/ 	.string	"-arch sm_100 -m 64 "



//--------------------- .note.nv.cuinfo           --------------------------
	.section	.note.nv.cuinfo,"",@"SHT_NOTE"
	.sectionflags	@"SHF_NOTE_NV_CUINFO"
        /*0018*/ 	.short	0x0002
        /*001a*/ 	.short	0x0064
        /*001c*/ 	.short	0x0082
	.zero		2


//--------------------- .nv.info                  --------------------------
	.section	.nv.info,"",@"SHT_CUDA_INFO"
	.align	4


	//----- nvinfo : EIATTR_REGCOUNT
	.align		4
        /*0000*/ 	.byte	0x04, 0x2f
        /*0002*/ 	.short	(.L_1 - .L_0)
	.align		4
.L_0:
        /*0004*/ 	.word	index@(_Z10gemm_naivePKfS0_Pfiii)
        /*0008*/ 	.word	0x00000020


	//----- nvinfo : EIATTR_FRAME_SIZE
	.align		4
.L_1:
        /*000c*/ 	.byte	0x04, 0x11
        /*000e*/ 	.short	(.L_3 - .L_2)
	.align		4
.L_2:
        /*0010*/ 	.word	index@(_Z10gemm_naivePKfS0_Pfiii)
        /*0014*/ 	.word	0x00000000


	//----- nvinfo : EIATTR_MIN_STACK_SIZE
	.align		4
.L_3:
        /*0018*/ 	.byte	0x04, 0x12
        /*001a*/ 	.short	(.L_5 - .L_4)
	.align		4
.L_4:
        /*001c*/ 	.word	index@(_Z10gemm_naivePKfS0_Pfiii)
        /*0020*/ 	.word	0x00000000
.L_5:


//--------------------- .nv.compat                --------------------------
	.section	.nv.compat,"",@"SHT_CUDA_COMPAT_INFO"
	.align	4
        /*0000*/ 	.byte	0x02, 0x09, 0x00, 0x00, 0x02, 0x02, 0x01, 0x00, 0x02, 0x05, 0x05, 0x00, 0x03, 0x07, 0x01, 0x01
        /*0010*/ 	.byte	0x02, 0x03, 0x00, 0x00, 0x02, 0x06, 0x01, 0x00, 0x04, 0x0b, 0x08, 0x00, 0x09, 0x00, 0x00, 0x00
        /*0020*/ 	.byte	0x00, 0x00, 0x00, 0x00


//--------------------- .nv.info._Z10gemm_naivePKfS0_Pfiii --------------------------
	.section	.nv.info._Z10gemm_naivePKfS0_Pfiii,"",@"SHT_CUDA_INFO"
	.sectionflags	@""
	.align	4


	//----- nvinfo : EIATTR_CUDA_API_VERSION
	.align		4
        /*0000*/ 	.byte	0x04, 0x37
        /*0002*/ 	.short	(.L_7 - .L_6)
.L_6:
        /*0004*/ 	.word	0x00000082


	//----- nvinfo : EIATTR_KPARAM_INFO
	.align		4
.L_7:
        /*0008*/ 	.byte	0x04, 0x17
        /*000a*/ 	.short	(.L_9 - .L_8)
.L_8:
        /*000c*/ 	.word	0x00000000
        /*0010*/ 	.short	0x0005
        /*0012*/ 	.short	0x0020
        /*0014*/ 	.byte	0x00, 0xf0, 0x11, 0x00


	//----- nvinfo : EIATTR_KPARAM_INFO
	.align		4
.L_9:
        /*0018*/ 	.byte	0x04, 0x17
        /*001a*/ 	.short	(.L_11 - .L_10)
.L_10:
        /*001c*/ 	.word	0x00000000
        /*0020*/ 	.short	0x0004
        /*0022*/ 	.short	0x001c
        /*0024*/ 	.byte	0x00, 0xf0, 0x11, 0x00


	//----- nvinfo : EIATTR_KPARAM_INFO
	.align		4
.L_11:
        /*0028*/ 	.byte	0x04, 0x17
        /*002a*/ 	.short	(.L_13 - .L_12)
.L_12:
        /*002c*/ 	.word	0x00000000
        /*0030*/ 	.short	0x0003
        /*0032*/ 	.short	0x0018
        /*0034*/ 	.byte	0x00, 0xf0, 0x11, 0x00


	//----- nvinfo : EIATTR_KPARAM_INFO
	.align		4
.L_13:
        /*0038*/ 	.byte	0x04, 0x17
        /*003a*/ 	.short	(.L_15 - .L_14)
.L_14:
        /*003c*/ 	.word	0x00000000
        /*0040*/ 	.short	0x0002
        /*0042*/ 	.short	0x0010
        /*0044*/ 	.byte	0x00, 0xf5, 0x21, 0x00


	//----- nvinfo : EIATTR_KPARAM_INFO
	.align		4
.L_15:
        /*0048*/ 	.byte	0x04, 0x17
        /*004a*/ 	.short	(.L_17 - .L_16)
.L_16:
        /*004c*/ 	.word	0x00000000
        /*0050*/ 	.short	0x0001
        /*0052*/ 	.short	0x0008
        /*0054*/ 	.byte	0x00, 0xf5, 0x21, 0x00


	//----- nvinfo : EIATTR_KPARAM_INFO
	.align		4
.L_17:
        /*0058*/ 	.byte	0x04, 0x17
        /*005a*/ 	.short	(.L_19 - .L_18)
.L_18:
        /*005c*/ 	.word	0x00000000
        /*0060*/ 	.short	0x0000
        /*0062*/ 	.short	0x0000
        /*0064*/ 	.byte	0x00, 0xf5, 0x21, 0x00


	//----- nvinfo : EIATTR_SPARSE_MMA_MASK
	.align		4
.L_19:
        /*0068*/ 	.byte	0x03, 0x50
        /*006a*/ 	.short	0x0000


	//----- nvinfo : EIATTR_MAXREG_COUNT
	.align		4
        /*006c*/ 	.byte	0x03, 0x1b
        /*006e*/ 	.short	0x00ff


	//----- nvinfo : EIATTR_MERCURY_ISA_VERSION
	.align		4
        /*0070*/ 	.byte	0x03, 0x5f
        /*0072*/ 	.short	0x0101


	//----- nvinfo : EIATTR_VRC_CTA_INIT_COUNT
	.align		4
        /*0074*/ 	.byte	0x02, 0x4a
	.zero		1
	.zero		1


	//----- nvinfo : EIATTR_EXIT_INSTR_OFFSETS
	.align		4
        /*0078*/ 	.byte	0x04, 0x1c
        /*007a*/ 	.short	(.L_21 - .L_20)


	//   ....[0]....
.L_20:
        /*007c*/ 	.word	0x000000d0


	//   ....[1]....
        /*0080*/ 	.word	0x000008f0


	//----- nvinfo : EIATTR_CBANK_PARAM_SIZE
	.align		4
.L_21:
        /*0084*/ 	.byte	0x03, 0x19
        /*0086*/ 	.short	0x0024


	//----- nvinfo : EIATTR_PARAM_CBANK
	.align		4
        /*0088*/ 	.byte	0x04, 0x0a
        /*008a*/ 	.short	(.L_23 - .L_22)
	.align		4
.L_22:
        /*008c*/ 	.word	index@(.nv.constant0._Z10gemm_naivePKfS0_Pfiii)
        /*0090*/ 	.short	0x0380
        /*0092*/ 	.short	0x0024


	//----- nvinfo : EIATTR_SW_WAR
	.align		4
.L_23:
        /*0094*/ 	.byte	0x04, 0x36
        /*0096*/ 	.short	(.L_25 - .L_24)
.L_24:
        /*0098*/ 	.word	0x00000008
.L_25:


//--------------------- .nv.callgraph             --------------------------
	.section	.nv.callgraph,"",@"SHT_CUDA_CALLGRAPH"
	.align	4
	.sectionentsize	8
	.align		4
        /*0000*/ 	.word	0x00000000
	.align		4
        /*0004*/ 	.word	0xffffffff
	.align		4
        /*0008*/ 	.word	0x00000000
	.align		4
        /*000c*/ 	.word	0xfffffffe
	.align		4
        /*0010*/ 	.word	0x00000000
	.align		4
        /*0014*/ 	.word	0xfffffffd
	.align		4
        /*0018*/ 	.word	0x00000000
	.align		4
        /*001c*/ 	.word	0xfffffffc


//--------------------- .text._Z10gemm_naivePKfS0_Pfiii --------------------------
	.section	.text._Z10gemm_naivePKfS0_Pfiii,"ax",@progbits
	.align	128
        .global         _Z10gemm_naivePKfS0_Pfiii
        .type           _Z10gemm_naivePKfS0_Pfiii,@function
        .size           _Z10gemm_naivePKfS0_Pfiii,(.L_x_5 - _Z10gemm_naivePKfS0_Pfiii)
        .other          _Z10gemm_naivePKfS0_Pfiii,@"STO_CUDA_ENTRY STV_DEFAULT"
_Z10gemm_naivePKfS0_Pfiii:
.text._Z10gemm_naivePKfS0_Pfiii:
[----:B------:R-:W-:Y:S01]  /*0000*/  LDC R1, c[0x0][0x37c] ;  /* 0x0000df00ff017b82 */ /* 0x000fe20000000800 */
[----:B------:R-:W0:Y:S07]  /*0010*/  S2R R3, SR_TID.X ;  /* 0x0000000000037919 */ /* 0x000e2e0000002100 */
[----:B------:R-:W0:Y:S01]  /*0020*/  S2UR UR4, SR_CTAID.X ;  /* 0x00000000000479c3 */ /* 0x000e220000002500 */
[----:B------:R-:W1:Y:S01]  /*0030*/  LDCU UR6, c[0x0][0x398] ;  /* 0x00007300ff0677ac */ /* 0x000e620008000800 */
[----:B------:R-:W2:Y:S06]  /*0040*/  S2R R5, SR_TID.Y ;  /* 0x0000000000057919 */ /* 0x000eac0000002200 */
[----:B------:R-:W0:Y:S08]  /*0050*/  LDC R0, c[0x0][0x360] ;  /* 0x0000d800ff007b82 */ /* 0x000e300000000800 */
[----:B------:R-:W2:Y:S08]  /*0060*/  S2UR UR5, SR_CTAID.Y ;  /* 0x00000000000579c3 */ /* 0x000eb00000002600 */
[----:B------:R-:W2:Y:S08]  /*0070*/  LDC R16, c[0x0][0x364] ;  /* 0x0000d900ff107b82 */ /* 0x000eb00000000800 */
[----:B------:R-:W3:Y:S01]  /*0080*/  LDC R17, c[0x0][0x3a0] ;  /* 0x0000e800ff117b82 */ /* 0x000ee20000000800 */
[----:B0-----:R-:W-:-:S02]  /*0090*/  IMAD R0, R0, UR4, R3 ;  /* 0x0000000400007c24 */ /* 0x001fc4000f8e0203 */
[----:B--2---:R-:W-:-:S03]  /*00a0*/  IMAD R16, R16, UR5, R5 ;  /* 0x0000000510107c24 */ /* 0x004fc6000f8e0205 */
[----:B---3--:R-:W-:-:S04]  /*00b0*/  ISETP.GE.AND P0, PT, R0, R17, PT ;  /* 0x000000110000720c */ /* 0x008fc80003f06270 */
[----:B-1----:R-:W-:-:S13]  /*00c0*/  ISETP.GE.OR P0, PT, R16, UR6, P0 ;  /* 0x0000000610007c0c */ /* 0x002fda0008706670 */
[----:B------:R-:W-:Y:S05]  /*00d0*/  @P0 EXIT ;  /* 0x000000000000094d */ /* 0x000fea0003800000 */
[----:B------:R-:W0:Y:S01]  /*00e0*/  LDC R19, c[0x0][0x39c] ;  /* 0x0000e700ff137b82 */ /* 0x000e220000000800 */
[----:B------:R-:W1:Y:S01]  /*00f0*/  LDCU.64 UR4, c[0x0][0x358] ;  /* 0x00006b00ff0477ac */ /* 0x000e620008000a00 */
[----:B------:R-:W-:Y:S01]  /*0100*/  HFMA2 R24, -RZ, RZ, 0, 0 ;  /* 0x00000000ff187431 */ /* 0x000fe200000001ff */
[----:B0-----:R-:W-:-:S13]  /*0110*/  ISETP.GE.AND P0, PT, R19, 0x1, PT ;  /* 0x000000011300780c */ /* 0x001fda0003f06270 */
[----:B-1----:R-:W-:Y:S05]  /*0120*/  @!P0 BRA `(.L_x_0) ;  /* 0x0000000400e08947 */ /* 0x002fea0003800000 */
[C---:B------:R-:W-:Y:S01]  /*0130*/  ISETP.GE.U32.AND P1, PT, R19.reuse, 0x8, PT ;  /* 0x000000081300780c */ /* 0x040fe20003f26070 */
[----:B------:R-:W-:Y:S01]  /*0140*/  IMAD R20, R16, R19, RZ ;  /* 0x0000001310147224 */ /* 0x000fe200078e02ff */
[----:B------:R-:W-:Y:S02]  /*0150*/  LOP3.LUT R27, R19, 0x7, RZ, 0xc0, !PT ;  /* 0x00000007131b7812 */ /* 0x000fe400078ec0ff */
[----:B------:R-:W-:Y:S02]  /*0160*/  MOV R24, RZ ;  /* 0x000000ff00187202 */ /* 0x000fe40000000f00 */
[----:B------:R-:W-:Y:S02]  /*0170*/  ISETP.NE.AND P0, PT, R27, RZ, PT ;  /* 0x000000ff1b00720c */ /* 0x000fe40003f05270 */
[----:B------:R-:W-:-:S05]  /*0180*/  MOV R21, RZ ;  /* 0x000000ff00157202 */ /* 0x000fca0000000f00 */
[----:B------:R-:W-:Y:S06]  /*0190*/  @!P1 BRA `(.L_x_1) ;  /* 0x0000000000c49947 */ /* 0x000fec0003800000 */
[----:B------:R-:W0:Y:S01]  /*01a0*/  LDC.64 R2, c[0x0][0x380] ;  /* 0x0000e000ff027b82 */ /* 0x000e220000000a00 */
[----:B------:R-:W-:Y:S02]  /*01b0*/  LOP3.LUT R21, R19, 0x7ffffff8, RZ, 0xc0, !PT ;  /* 0x7ffffff813157812 */ /* 0x000fe400078ec0ff */
[----:B------:R-:W-:Y:S02]  /*01c0*/  MOV R24, RZ ;  /* 0x000000ff00187202 */ /* 0x000fe40000000f00 */
[----:B------:R-:W-:Y:S02]  /*01d0*/  MOV R18, R0 ;  /* 0x0000000000127202 */ /* 0x000fe40000000f00 */
[----:B------:R-:W-:Y:S01]  /*01e0*/  IADD3 R22, PT, PT, -R21, RZ, RZ ;  /* 0x000000ff15167210 */ /* 0x000fe20007ffe1ff */
[----:B0-----:R-:W-:-:S03]  /*01f0*/  IMAD.WIDE.U32 R2, R20, 0x4, R2 ;  /* 0x0000000414027825 */ /* 0x001fc600078e0002 */
[----:B------:R-:W-:-:S04]  /*0200*/  IADD3 R4, P1, PT, R2, 0x10, RZ ;  /* 0x0000001002047810 */ /* 0x000fc80007f3e0ff */
[----:B------:R-:W-:-:S09]  /*0210*/  IADD3.X R5, PT, PT, RZ, R3, RZ, P1, !PT ;  /* 0x00000003ff057210 */ /* 0x000fd20000ffe4ff */
.L_x_2:
[----:B------:R-:W0:Y:S01]  /*0220*/  LDC.64 R14, c[0x0][0x388] ;  /* 0x0000e200ff0e7b82 */ /* 0x000e220000000a00 */
[----:B------:R-:W-:Y:S02]  /*0230*/  MOV R2, R4 ;  /* 0x0000000400027202 */ /* 0x000fe40000000f00 */
[----:B------:R-:W-:-:S05]  /*0240*/  MOV R3, R5 ;  /* 0x0000000500037202 */ /* 0x000fca0000000f00 */
[----:B------:R-:W2:Y:S04]  /*0250*/  LDG.E.CONSTANT R25, desc[UR4][R2.64+-0x10] ;  /* 0xfffff00402197981 */ /* 0x000ea8000c1e9900 */
[----:B------:R-:W3:Y:S04]  /*0260*/  LDG.E.CONSTANT R23, desc[UR4][R2.64+-0xc] ;  /* 0xfffff40402177981 */ /* 0x000ee8000c1e9900 */
[----:B------:R-:W4:Y:S04]  /*0270*/  LDG.E.CONSTANT R29, desc[UR4][R2.64+-0x8] ;  /* 0xfffff804021d7981 */ /* 0x000f28000c1e9900 */
[----:B------:R-:W5:Y:S01]  /*0280*/  LDG.E.CONSTANT R28, desc[UR4][R2.64+-0x4] ;  /* 0xfffffc04021c7981 */ /* 0x000f62000c1e9900 */
[----:B0-----:R-:W-:-:S05]  /*0290*/  IMAD.WIDE R14, R18, 0x4, R14 ;  /* 0x00000004120e7825 */ /* 0x001fca00078e020e */
[----:B------:R0:W2:Y:S01]  /*02a0*/  LDG.E.CONSTANT R26, desc[UR4][R14.64] ;  /* 0x000000040e1a7981 */ /* 0x0000a2000c1e9900 */
[----:B------:R-:W-:-:S04]  /*02b0*/  IMAD.WIDE R12, R17, 0x4, R14 ;  /* 0x00000004110c7825 */ /* 0x000fc800078e020e */
[C---:B------:R-:W-:Y:S02]  /*02c0*/  IMAD.WIDE R4, R17.reuse, 0x4, R12 ;  /* 0x0000000411047825 */ /* 0x040fe400078e020c */
[----:B------:R-:W3:Y:S02]  /*02d0*/  LDG.E.CONSTANT R12, desc[UR4][R12.64] ;  /* 0x000000040c0c7981 */ /* 0x000ee4000c1e9900 */
[C---:B------:R-:W-:Y:S02]  /*02e0*/  IMAD.WIDE R8, R17.reuse, 0x4, R4 ;  /* 0x0000000411087825 */ /* 0x040fe400078e0204 */
[----:B------:R-:W4:Y:S02]  /*02f0*/  LDG.E.CONSTANT R4, desc[UR4][R4.64] ;  /* 0x0000000404047981 */ /* 0x000f24000c1e9900 */
[C---:B------:R-:W-:Y:S02]  /*0300*/  IMAD.WIDE R6, R17.reuse, 0x4, R8 ;  /* 0x0000000411067825 */ /* 0x040fe400078e0208 */
[----:B------:R-:W5:Y:S02]  /*0310*/  LDG.E.CONSTANT R8, desc[UR4][R8.64] ;  /* 0x0000000408087981 */ /* 0x000f64000c1e9900 */
[----:B------:R-:W-:-:S02]  /*0320*/  IMAD.WIDE R10, R17, 0x4, R6 ;  /* 0x00000004110a7825 */ /* 0x000fc400078e0206 */
[----:B------:R-:W5:Y:S04]  /*0330*/  LDG.E.CONSTANT R5, desc[UR4][R2.64] ;  /* 0x0000000402057981 */ /* 0x000f68000c1e9900 */
[----:B------:R-:W5:Y:S01]  /*0340*/  LDG.E.CONSTANT R6, desc[UR4][R6.64] ;  /* 0x0000000406067981 */ /* 0x000f62000c1e9900 */
[----:B0-----:R-:W-:-:S03]  /*0350*/  IMAD.WIDE R14, R17, 0x4, R10 ;  /* 0x00000004110e7825 */ /* 0x001fc600078e020a */
[----:B------:R-:W5:Y:S04]  /*0360*/  LDG.E.CONSTANT R10, desc[UR4][R10.64] ;  /* 0x000000040a0a7981 */ /* 0x000f68000c1e9900 */
[----:B------:R-:W5:Y:S04]  /*0370*/  LDG.E.CONSTANT R13, desc[UR4][R14.64] ;  /* 0x000000040e0d7981 */ /* 0x000f68000c1e9900 */
[----:B------:R-:W5:Y:S04]  /*0380*/  LDG.E.CONSTANT R7, desc[UR4][R2.64+0x4] ;  /* 0x0000040402077981 */ /* 0x000f68000c1e9900 */
[----:B------:R-:W5:Y:S01]  /*0390*/  LDG.E.CONSTANT R9, desc[UR4][R2.64+0xc] ;  /* 0x00000c0402097981 */ /* 0x000f62000c1e9900 */
[----:B--2---:R-:W-:Y:S01]  /*03a0*/  FFMA R26, R25, R26, R24 ;  /* 0x0000001a191a7223 */ /* 0x004fe20000000018 */
[----:B------:R-:W-:-:S02]  /*03b0*/  IMAD.WIDE R24, R17, 0x4, R14 ;  /* 0x0000000411187825 */ /* 0x000fc400078e020e */
[----:B------:R-:W2:Y:S04]  /*03c0*/  LDG.E.CONSTANT R14, desc[UR4][R2.64+0x8] ;  /* 0x00000804020e7981 */ /* 0x000ea8000c1e9900 */
[----:B------:R-:W2:Y:S01]  /*03d0*/  LDG.E.CONSTANT R24, desc[UR4][R24.64] ;  /* 0x0000000418187981 */ /* 0x000ea2000c1e9900 */
[----:B---3--:R-:W-:Y:S01]  /*03e0*/  FFMA R12, R23, R12, R26 ;  /* 0x0000000c170c7223 */ /* 0x008fe2000000001a */
[----:B------:R-:W-:-:S03]  /*03f0*/  IADD3 R22, PT, PT, R22, 0x8, RZ ;  /* 0x0000000816167810 */ /* 0x000fc60007ffe0ff */
[----:B----4-:R-:W-:Y:S01]  /*0400*/  FFMA R29, R29, R4, R12 ;  /* 0x000000041d1d7223 */ /* 0x010fe2000000000c */
[----:B------:R-:W-:-:S03]  /*0410*/  ISETP.NE.AND P1, PT, R22, RZ, PT ;  /* 0x000000ff1600720c */ /* 0x000fc60003f25270 */
[----:B-----5:R-:W-:Y:S01]  /*0420*/  FFMA R8, R28, R8, R29 ;  /* 0x000000081c087223 */ /* 0x020fe2000000001d */
[----:B------:R-:W-:-:S03]  /*0430*/  IADD3 R4, P2, PT, R2, 0x20, RZ ;  /* 0x0000002002047810 */ /* 0x000fc60007f5e0ff */
[----:B------:R-:W-:Y:S01]  /*0440*/  FFMA R6, R5, R6, R8 ;  /* 0x0000000605067223 */ /* 0x000fe20000000008 */
[----:B------:R-:W-:Y:S02]  /*0450*/  IADD3.X R5, PT, PT, RZ, R3, RZ, P2, !PT ;  /* 0x00000003ff057210 */ /* 0x000fe400017fe4ff */
[----:B------:R-:W-:Y:S01]  /*0460*/  LEA R18, R17, R18, 0x3 ;  /* 0x0000001211127211 */ /* 0x000fe200078e18ff */
[----:B------:R-:W-:-:S04]  /*0470*/  FFMA R7, R7, R10, R6 ;  /* 0x0000000a07077223 */ /* 0x000fc80000000006 */
[----:B--2---:R-:W-:-:S04]  /*0480*/  FFMA R14, R14, R13, R7 ;  /* 0x0000000d0e0e7223 */ /* 0x004fc80000000007 */
[----:B------:R-:W-:Y:S01]  /*0490*/  FFMA R24, R9, R24, R14 ;  /* 0x0000001809187223 */ /* 0x000fe2000000000e */
[----:B------:R-:W-:Y:S06]  /*04a0*/  @P1 BRA `(.L_x_2) ;  /* 0xfffffffc005c1947 */ /* 0x000fec000383ffff */
.L_x_1:
[----:B------:R-:W-:Y:S05]  /*04b0*/  @!P0 BRA `(.L_x_0) ;  /* 0x0000000000fc8947 */ /* 0x000fea0003800000 */
[----:B------:R-:W-:Y:S02]  /*04c0*/  ISETP.GE.U32.AND P1, PT, R27, 0x4, PT ;  /* 0x000000041b00780c */ /* 0x000fe40003f26070 */
[----:B------:R-:W-:-:S04]  /*04d0*/  LOP3.LUT R14, R19, 0x3, RZ, 0xc0, !PT ;  /* 0x00000003130e7812 */ /* 0x000fc800078ec0ff */
[----:B------:R-:W-:-:S07]  /*04e0*/  ISETP.NE.AND P0, PT, R14, RZ, PT ;  /* 0x000000ff0e00720c */ /* 0x000fce0003f05270 */
[----:B------:R-:W-:Y:S06]  /*04f0*/  @!P1 BRA `(.L_x_3) ;  /* 0x00000000006c9947 */ /* 0x000fec0003800000 */
[----:B------:R-:W0:Y:S01]  /*0500*/  LDC.64 R4, c[0x0][0x388] ;  /* 0x0000e200ff047b82 */ /* 0x000e220000000a00 */
[----:B------:R-:W1:Y:S01]  /*0510*/  LDCU.64 UR6, c[0x0][0x380] ;  /* 0x00007000ff0677ac */ /* 0x000e620008000a00 */
[----:B------:R-:W-:Y:S01]  /*0520*/  IMAD R7, R21, R17, R0 ;  /* 0x0000001115077224 */ /* 0x000fe200078e0200 */
[CC--:B------:R-:W-:Y:S02]  /*0530*/  IADD3 R3, PT, PT, R20.reuse, R21.reuse, RZ ;  /* 0x0000001514037210 */ /* 0x0c0fe40007ffe0ff */
[----:B------:R-:W-:-:S03]  /*0540*/  IADD3 R8, P1, PT, R20, R21, RZ ;  /* 0x0000001514087210 */ /* 0x000fc60007f3e0ff */
[----:B------:R-:W2:Y:S01]  /*0550*/  LDC.64 R12, c[0x0][0x380] ;  /* 0x0000e000ff0c7b82 */ /* 0x000ea20000000a00 */
[----:B0-----:R-:W-:-:S04]  /*0560*/  IMAD.WIDE R4, R7, 0x4, R4 ;  /* 0x0000000407047825 */ /* 0x001fc800078e0204 */
[----:B------:R-:W-:Y:S02]  /*0570*/  IMAD.WIDE R6, R17, 0x4, R4 ;  /* 0x0000000411067825 */ /* 0x000fe400078e0204 */
[----:B------:R-:W3:Y:S02]  /*0580*/  LDG.E.CONSTANT R4, desc[UR4][R4.64] ;  /* 0x0000000404047981 */ /* 0x000ee4000c1e9900 */
[----:B--2---:R-:W-:Y:S01]  /*0590*/  IMAD.WIDE.U32 R12, R3, 0x4, R12 ;  /* 0x00000004030c7825 */ /* 0x004fe200078e000c */
[----:B------:R-:W-:Y:S02]  /*05a0*/  IADD3.X R3, PT, PT, RZ, RZ, RZ, P1, !PT ;  /* 0x000000ffff037210 */ /* 0x000fe40000ffe4ff */
[----:B-1----:R-:W-:-:S03]  /*05b0*/  LEA R2, P1, R8, UR6, 0x2 ;  /* 0x0000000608027c11 */ /* 0x002fc6000f8210ff */
[----:B------:R-:W3:Y:S01]  /*05c0*/  LDG.E.CONSTANT R13, desc[UR4][R12.64] ;  /* 0x000000040c0d7981 */ /* 0x000ee2000c1e9900 */
[----:B------:R-:W-:Y:S01]  /*05d0*/  LEA.HI.X R3, R8, UR7, R3, 0x2, P1 ;  /* 0x0000000708037c11 */ /* 0x000fe200088f1403 */
[C---:B------:R-:W-:Y:S02]  /*05e0*/  IMAD.WIDE R8, R17.reuse, 0x4, R6 ;  /* 0x0000000411087825 */ /* 0x040fe400078e0206 */
[----:B------:R-:W2:Y:S04]  /*05f0*/  LDG.E.CONSTANT R6, desc[UR4][R6.64] ;  /* 0x0000000406067981 */ /* 0x000ea8000c1e9900 */
[----:B------:R-:W2:Y:S01]  /*0600*/  LDG.E.CONSTANT R15, desc[UR4][R2.64+0x4] ;  /* 0x00000404020f7981 */ /* 0x000ea2000c1e9900 */
[----:B------:R-:W-:-:S03]  /*0610*/  IMAD.WIDE R10, R17, 0x4, R8 ;  /* 0x00000004110a7825 */ /* 0x000fc600078e0208 */
[----:B------:R-:W4:Y:S04]  /*0620*/  LDG.E.CONSTANT R22, desc[UR4][R8.64] ;  /* 0x0000000408167981 */ /* 0x000f28000c1e9900 */
[----:B------:R-:W4:Y:S04]  /*0630*/  LDG.E.CONSTANT R18, desc[UR4][R2.64+0x8] ;  /* 0x0000080402127981 */ /* 0x000f28000c1e9900 */
[----:B------:R-:W5:Y:S04]  /*0640*/  LDG.E.CONSTANT R26, desc[UR4][R2.64+0xc] ;  /* 0x00000c04021a7981 */ /* 0x000f68000c1e9900 */
[----:B------:R-:W5:Y:S01]  /*0650*/  LDG.E.CONSTANT R10, desc[UR4][R10.64] ;  /* 0x000000040a0a7981 */ /* 0x000f62000c1e9900 */
[----:B------:R-:W-:Y:S01]  /*0660*/  IADD3 R21, PT, PT, R21, 0x4, RZ ;  /* 0x0000000415157810 */ /* 0x000fe20007ffe0ff */
[----:B---3--:R-:W-:-:S04]  /*0670*/  FFMA R24, R13, R4, R24 ;  /* 0x000000040d187223 */ /* 0x008fc80000000018 */
[----:B--2---:R-:W-:-:S04]  /*0680*/  FFMA R15, R15, R6, R24 ;  /* 0x000000060f0f7223 */ /* 0x004fc80000000018 */
[----:B----4-:R-:W-:-:S04]  /*0690*/  FFMA R15, R18, R22, R15 ;  /* 0x00000016120f7223 */ /* 0x010fc8000000000f */
[----:B-----5:R-:W-:-:S07]  /*06a0*/  FFMA R24, R26, R10, R15 ;  /* 0x0000000a1a187223 */ /* 0x020fce000000000f */
.L_x_3:
[----:B------:R-:W-:Y:S05]  /*06b0*/  @!P0 BRA `(.L_x_0) ;  /* 0x00000000007c8947 */ /* 0x000fea0003800000 */
[----:B------:R-:W-:Y:S01]  /*06c0*/  ISETP.NE.AND P1, PT, R14, 0x1, PT ;  /* 0x000000010e00780c */ /* 0x000fe20003f25270 */
[----:B------:R-:W0:Y:S01]  /*06d0*/  LDC.64 R10, c[0x0][0x380] ;  /* 0x0000e000ff0a7b82 */ /* 0x000e220000000a00 */
[----:B------:R-:W-:-:S04]  /*06e0*/  LOP3.LUT R19, R19, 0x1, RZ, 0xc0, !PT ;  /* 0x0000000113137812 */ /* 0x000fc800078ec0ff */
[----:B------:R-:W-:-:S03]  /*06f0*/  ISETP.NE.U32.AND P0, PT, R19, 0x1, PT ;  /* 0x000000011300780c */ /* 0x000fc60003f05070 */
[----:B------:R-:W1:Y:S04]  /*0700*/  LDC.64 R8, c[0x0][0x388] ;  /* 0x0000e200ff087b82 */ /* 0x000e680000000a00 */
[CC--:B------:R-:W-:Y:S02]  /*0710*/  @P1 IADD3 R13, PT, PT, R20.reuse, R21.reuse, RZ ;  /* 0x00000015140d1210 */ /* 0x0c0fe40007ffe0ff */
[----:B------:R-:W-:Y:S02]  /*0720*/  @P1 IADD3 R12, P2, PT, R20, R21, RZ ;  /* 0x00000015140c1210 */ /* 0x000fe40007f5e0ff */
[----:B------:R-:W2:Y:S02]  /*0730*/  @P1 LDC.64 R2, c[0x0][0x380] ;  /* 0x0000e000ff021b82 */ /* 0x000ea40000000a00 */
[----:B------:R-:W-:-:S06]  /*0740*/  @P1 IADD3.X R14, PT, PT, RZ, RZ, RZ, P2, !PT ;  /* 0x000000ffff0e1210 */ /* 0x000fcc00017fe4ff */
[----:B------:R-:W3:Y:S01]  /*0750*/  LDC.64 R4, c[0x0][0x380] ;  /* 0x0000e000ff047b82 */ /* 0x000ee20000000a00 */
[----:B0-----:R-:W-:-:S04]  /*0760*/  @P1 IMAD.WIDE.U32 R10, R13, 0x4, R10 ;  /* 0x000000040d0a1825 */ /* 0x001fc800078e000a */
[C---:B------:R-:W-:Y:S01]  /*0770*/  @P1 IMAD R13, R21.reuse, R17, R0 ;  /* 0x00000011150d1224 */ /* 0x040fe200078e0200 */
[----:B------:R-:W-:Y:S01]  /*0780*/  @P1 IADD3 R21, PT, PT, R21, 0x2, RZ ;  /* 0x0000000215151810 */ /* 0x000fe20007ffe0ff */
[----:B------:R-:W4:Y:S01]  /*0790*/  @P1 LDG.E.CONSTANT R11, desc[UR4][R10.64] ;  /* 0x000000040a0b1981 */ /* 0x000f22000c1e9900 */
[----:B------:R-:W0:Y:S01]  /*07a0*/  LDC.64 R6, c[0x0][0x388] ;  /* 0x0000e200ff067b82 */ /* 0x000e220000000a00 */
[----:B-1----:R-:W-:Y:S01]  /*07b0*/  @P1 IMAD.WIDE R8, R13, 0x4, R8 ;  /* 0x000000040d081825 */ /* 0x002fe200078e0208 */
[----:B------:R-:W-:Y:S02]  /*07c0*/  @!P0 IADD3 R15, PT, PT, R20, R21, RZ ;  /* 0x00000015140f8210 */ /* 0x000fe40007ffe0ff */
[----:B--2---:R-:W-:Y:S01]  /*07d0*/  @P1 LEA R2, P2, R12, R2, 0x2 ;  /* 0x000000020c021211 */ /* 0x004fe200078410ff */
[----:B------:R-:W-:-:S03]  /*07e0*/  @!P0 IMAD R21, R21, R17, R0 ;  /* 0x0000001115158224 */ /* 0x000fc600078e0200 */
[----:B------:R-:W-:Y:S01]  /*07f0*/  @P1 LEA.HI.X R3, R12, R3, R14, 0x2, P2 ;  /* 0x000000030c031211 */ /* 0x000fe200010f140e */
[----:B------:R-:W-:Y:S01]  /*0800*/  @P1 IMAD.WIDE R12, R17, 0x4, R8 ;  /* 0x00000004110c1825 */ /* 0x000fe200078e0208 */
[----:B------:R-:W4:Y:S03]  /*0810*/  @P1 LDG.E.CONSTANT R14, desc[UR4][R8.64] ;  /* 0x00000004080e1981 */ /* 0x000f26000c1e9900 */
[----:B---3--:R-:W-:Y:S01]  /*0820*/  @!P0 IMAD.WIDE.U32 R4, R15, 0x4, R4 ;  /* 0x000000040f048825 */ /* 0x008fe200078e0004 */
[----:B------:R-:W2:Y:S04]  /*0830*/  @P1 LDG.E.CONSTANT R2, desc[UR4][R2.64+0x4] ;  /* 0x0000040402021981 */ /* 0x000ea8000c1e9900 */
[----:B------:R-:W2:Y:S01]  /*0840*/  @P1 LDG.E.CONSTANT R12, desc[UR4][R12.64] ;  /* 0x000000040c0c1981 */ /* 0x000ea2000c1e9900 */
[----:B0-----:R-:W-:-:S03]  /*0850*/  @!P0 IMAD.WIDE R6, R21, 0x4, R6 ;  /* 0x0000000415068825 */ /* 0x001fc600078e0206 */
[----:B------:R-:W3:Y:S04]  /*0860*/  @!P0 LDG.E.CONSTANT R5, desc[UR4][R4.64] ;  /* 0x0000000404058981 */ /* 0x000ee8000c1e9900 */
[----:B------:R-:W3:Y:S01]  /*0870*/  @!P0 LDG.E.CONSTANT R6, desc[UR4][R6.64] ;  /* 0x0000000406068981 */ /* 0x000ee2000c1e9900 */
[----:B----4-:R-:W-:-:S04]  /*0880*/  @P1 FFMA R11, R11, R14, R24 ;  /* 0x0000000e0b0b1223 */ /* 0x010fc80000000018 */
[----:B--2---:R-:W-:-:S04]  /*0890*/  @P1 FFMA R24, R2, R12, R11 ;  /* 0x0000000c02181223 */ /* 0x004fc8000000000b */
[----:B---3--:R-:W-:-:S07]  /*08a0*/  @!P0 FFMA R24, R5, R6, R24 ;  /* 0x0000000605188223 */ /* 0x008fce0000000018 */
.L_x_0:
[----:B------:R-:W0:Y:S01]  /*08b0*/  LDC.64 R2, c[0x0][0x390] ;  /* 0x0000e400ff027b82 */ /* 0x000e220000000a00 */
[----:B------:R-:W-:-:S04]  /*08c0*/  IMAD R17, R16, R17, R0 ;  /* 0x0000001110117224 */ /* 0x000fc800078e0200 */
[----:B0-----:R-:W-:-:S05]  /*08d0*/  IMAD.WIDE R2, R17, 0x4, R2 ;  /* 0x0000000411027825 */ /* 0x001fca00078e0202 */
[----:B------:R-:W-:Y:S01]  /*08e0*/  STG.E desc[UR4][R2.64], R24 ;  /* 0x0000001802007986 */ /* 0x000fe2000c101904 */
[----:B------:R-:W-:Y:S05]  /*08f0*/  EXIT ;  /* 0x000000000000794d */ /* 0x000fea0003800000 */
.L_x_4:
[----:B------:R-:W-:-:S00]  /*0900*/  BRA `(.L_x_4) ;  /* 0xfffffffc00fc7947 */ /* 0x000fc0000383ffff */
[----:B------:R-:W-:-:S00]  /*0910*/  NOP ;  /* 0x0000000000007918 */ /* 0x000fc00000000000 */
        /* <DEDUP_REMOVED lines=14> */
.L_x_5:


//--------------------- .nv.shared.reserved.0     --------------------------
	.section	.nv.shared.reserved.0,"aw",@nobits
	.weak		__nv_reservedSMEM_offset_0_alias
	.size		__nv_reservedSMEM_offset_0_alias, 0, 64
	.other		__nv_reservedSMEM_offset_0_alias,@"STO_CUDA_RESERVED_SHARED STV_DEFAULT"
__nv_reservedSMEM_offset_0_alias:
	.zero		0
	.zero		64


//--------------------- .nv.constant0._Z10gemm_naivePKfS0_Pfiii --------------------------
	.section	.nv.constant0._Z10gemm_naivePKfS0_Pfiii,"a",@progbits
	.sectionflags	@""
	.align	4
.nv.constant0._Z10gemm_naivePKfS0_Pfiii:
	.zero		932


//--------------------- SYMBOLS --------------------------

	.type		.nv.reservedSmem.offset0,@object
	.size		.nv.reservedSmem.offset0,0x4
